	.headerflags	@"EF_CUDA_TEXMODE_UNIFIED EF_CUDA_64BIT_ADDRESS EF_CUDA_ACCELERATORS EF_CUDA_SM90 EF_CUDA_VIRTUAL_SM(EF_CUDA_SM90)"
	.elftype	@"ET_EXEC"


//--------------------- .nv.info                  --------------------------
	.section	.nv.info,"",@"SHT_CUDA_INFO"
	.align	4


	//----- nvinfo : EIATTR_REGCOUNT
	.align		4
        /*0000*/ 	.byte	0x04, 0x2f
        /*0002*/ 	.short	(.L_3 - .L_2)
	.align		4
.L_2:
        /*0004*/ 	.word	index@(triton_poi_fused__native_batch_norm_legit_no_training_hardtanh_24)
        /*0008*/ 	.word	0x00000010


	//----- nvinfo : EIATTR_MIN_STACK_SIZE
	.align		4
.L_3:
        /*000c*/ 	.byte	0x04, 0x12
        /*000e*/ 	.short	(.L_5 - .L_4)
	.align		4
.L_4:
        /*0010*/ 	.word	index@(triton_poi_fused__native_batch_norm_legit_no_training_hardtanh_24)
        /*0014*/ 	.word	0x00000000


	//----- nvinfo : EIATTR_FRAME_SIZE
	.align		4
.L_5:
        /*0018*/ 	.byte	0x04, 0x11
        /*001a*/ 	.short	(.L_7 - .L_6)
	.align		4
.L_6:
        /*001c*/ 	.word	index@(triton_poi_fused__native_batch_norm_legit_no_training_hardtanh_24)
        /*0020*/ 	.word	0x00000000


	//----- nvinfo : EIATTR_MIN_STACK_SIZE
	.align		4
.L_7:
        /*0024*/ 	.byte	0x04, 0x12
        /*0026*/ 	.short	(.L_9 - .L_8)
	.align		4
.L_8:
        /*0028*/ 	.word	index@(triton_poi_fused__native_batch_norm_legit_no_training_hardtanh_24)
        /*002c*/ 	.word	0x00000000
.L_9:


//--------------------- .nv.info.triton_poi_fused__native_batch_norm_legit_no_training_hardtanh_24 --------------------------
	.section	.nv.info.triton_poi_fused__native_batch_norm_legit_no_training_hardtanh_24,"",@"SHT_CUDA_INFO"
	.sectionflags	@""
	.align	4


	//----- nvinfo : EIATTR_CUDA_API_VERSION
	.align		4
        /*0000*/ 	.byte	0x04, 0x37
        /*0002*/ 	.short	(.L_11 - .L_10)
.L_10:
        /*0004*/ 	.word	0x0000007c


	//----- nvinfo : EIATTR_KPARAM_INFO
	.align		4
.L_11:
        /*0008*/ 	.byte	0x04, 0x17
        /*000a*/ 	.short	(.L_13 - .L_12)
.L_12:
        /*000c*/ 	.word	0x00000000
        /*0010*/ 	.short	0x0006
        /*0012*/ 	.short	0x0030
        /*0014*/ 	.byte	0x00, 0xf0, 0x11, 0x00


	//----- nvinfo : EIATTR_KPARAM_INFO
	.align		4
.L_13:
        /*0018*/ 	.byte	0x04, 0x17
        /*001a*/ 	.short	(.L_15 - .L_14)
.L_14:
        /*001c*/ 	.word	0x00000000
        /*0020*/ 	.short	0x0005
        /*0022*/ 	.short	0x0028
        /*0024*/ 	.byte	0x00, 0xf4, 0x21, 0x00


	//----- nvinfo : EIATTR_KPARAM_INFO
	.align		4
.L_15:
        /*0028*/ 	.byte	0x04, 0x17
        /*002a*/ 	.short	(.L_17 - .L_16)
.L_16:
        /*002c*/ 	.word	0x00000000
        /*0030*/ 	.short	0x0004
        /*0032*/ 	.short	0x0020
        /*0034*/ 	.byte	0x00, 0xf4, 0x21, 0x00


	//----- nvinfo : EIATTR_KPARAM_INFO
	.align		4
.L_17:
        /*0038*/ 	.byte	0x04, 0x17
        /*003a*/ 	.short	(.L_19 - .L_18)
.L_18:
        /*003c*/ 	.word	0x00000000
        /*0040*/ 	.short	0x0003
        /*0042*/ 	.short	0x0018
        /*0044*/ 	.byte	0x00, 0xf4, 0x21, 0x00


	//----- nvinfo : EIATTR_KPARAM_INFO
	.align		4
.L_19:
        /*0048*/ 	.byte	0x04, 0x17
        /*004a*/ 	.short	(.L_21 - .L_20)
.L_20:
        /*004c*/ 	.word	0x00000000
        /*0050*/ 	.short	0x0002
        /*0052*/ 	.short	0x0010
        /*0054*/ 	.byte	0x00, 0xf4, 0x21, 0x00


	//----- nvinfo : EIATTR_KPARAM_INFO
	.align		4
.L_21:
        /*0058*/ 	.byte	0x04, 0x17
        /*005a*/ 	.short	(.L_23 - .L_22)
.L_22:
        /*005c*/ 	.word	0x00000000
        /*0060*/ 	.short	0x0001
        /*0062*/ 	.short	0x0008
        /*0064*/ 	.byte	0x00, 0xf4, 0x21, 0x00


	//----- nvinfo : EIATTR_KPARAM_INFO
	.align		4
.L_23:
        /*0068*/ 	.byte	0x04, 0x17
        /*006a*/ 	.short	(.L_25 - .L_24)
.L_24:
        /*006c*/ 	.word	0x00000000
        /*0070*/ 	.short	0x0000
        /*0072*/ 	.short	0x0000
        /*0074*/ 	.byte	0x00, 0xf4, 0x21, 0x00


	//----- nvinfo : EIATTR_SPARSE_MMA_MASK
	.align		4
.L_25:
        /*0078*/ 	.byte	0x03, 0x50
        /*007a*/ 	.short	0x0000


	//----- nvinfo : EIATTR_MAXREG_COUNT
	.align		4
        /*007c*/ 	.byte	0x03, 0x1b
        /*007e*/ 	.short	0x00ff


	//----- nvinfo : EIATTR_EXIT_INSTR_OFFSETS
	.align		4
        /*0080*/ 	.byte	0x04, 0x1c
        /*0082*/ 	.short	(.L_27 - .L_26)


	//   ....[0]....
.L_26:
        /*0084*/ 	.word	0x00000430


	//----- nvinfo : EIATTR_REQNTID
	.align		4
.L_27:
        /*0088*/ 	.byte	0x04, 0x10
        /*008a*/ 	.short	(.L_29 - .L_28)
.L_28:
        /*008c*/ 	.word	0x00000080
        /*0090*/ 	.word	0x00000001
        /*0094*/ 	.word	0x00000001


	//----- nvinfo : EIATTR_CBANK_PARAM_SIZE
	.align		4
.L_29:
        /*0098*/ 	.byte	0x03, 0x19
        /*009a*/ 	.short	0x0034


	//----- nvinfo : EIATTR_PARAM_CBANK
	.align		4
        /*009c*/ 	.byte	0x04, 0x0a
        /*009e*/ 	.short	(.L_31 - .L_30)
	.align		4
.L_30:
        /*00a0*/ 	.word	index@(.nv.constant0.triton_poi_fused__native_batch_norm_legit_no_training_hardtanh_24)
        /*00a4*/ 	.short	0x0210
        /*00a6*/ 	.short	0x0034


	//----- nvinfo : EIATTR_SW_WAR
	.align		4
.L_31:
        /*00a8*/ 	.byte	0x04, 0x36
        /*00aa*/ 	.short	(.L_33 - .L_32)
.L_32:
        /*00ac*/ 	.word	0x00000008
.L_33:


//--------------------- .nv.callgraph             --------------------------
	.section	.nv.callgraph,"",@"SHT_CUDA_CALLGRAPH"
	.align	4
	.sectionentsize	8
	.align		4
        /*0000*/ 	.word	0x00000000
	.align		4
        /*0004*/ 	.word	0xffffffff
	.align		4
        /*0008*/ 	.word	0x00000000
	.align		4
        /*000c*/ 	.word	0xfffffffe
	.align		4
        /*0010*/ 	.word	0x00000000
	.align		4
        /*0014*/ 	.word	0xfffffffd
	.align		4
        /*0018*/ 	.word	0x00000000
	.align		4
        /*001c*/ 	.word	0xfffffffc


//--------------------- .nv.constant4             --------------------------
	.section	.nv.constant4,"a",@progbits
	.align	8
	.align		8
.nv.constant4:
        /*0000*/ 	.dword	_$_str
	.align		8
        /*0008*/ 	.dword	_$_str_$_2


//--------------------- .text.triton_poi_fused__native_batch_norm_legit_no_training_hardtanh_24 --------------------------
	.section	.text.triton_poi_fused__native_batch_norm_legit_no_training_hardtanh_24,"ax",@progbits
	.align	128
        .global         triton_poi_fused__native_batch_norm_legit_no_training_hardtanh_24
        .type           triton_poi_fused__native_batch_norm_legit_no_training_hardtanh_24,@function
        .size           triton_poi_fused__native_batch_norm_legit_no_training_hardtanh_24,(.L_x_1 - triton_poi_fused__native_batch_norm_legit_no_training_hardtanh_24)
        .other          triton_poi_fused__native_batch_norm_legit_no_training_hardtanh_24,@"STO_CUDA_ENTRY STV_DEFAULT"
triton_poi_fused__native_batch_norm_legit_no_training_hardtanh_24:
.text.triton_poi_fused__native_batch_norm_legit_no_training_hardtanh_24:
[----:B------:R-:W-:Y:S01]  /*0000*/  LDC R1, c[0x0][0x28] ;  /* 0x00000a00ff017b82 */ /* 0x000fe20000000800 */
[----:B------:R-:W1:Y:S07]  /*0010*/  S2R R0, SR_TID.X ;  /* 0x0000000000007919 */ /* 0x000e6e0000002100 */
[----:B------:R-:W2:Y:S01]  /*0020*/  LDC.64 R2, c[0x0][0x220] ;  /* 0x00008800ff027b82 */ /* 0x000ea20000000a00 */
[----:B------:R-:W-:Y:S01]  /*0030*/  ULDC.64 UR4, c[0x0][0x208] ;  /* 0x0000820000047ab9 */ /* 0x000fe20000000a00 */
[----:B------:R-:W3:Y:S06]  /*0040*/  S2R R7, SR_CTAID.X ;  /* 0x0000000000077919 */ /* 0x000eec0000002500 */
[----:B------:R-:W4:Y:S08]  /*0050*/  LDC.64 R8, c[0x0][0x228] ;  /* 0x00008a00ff087b82 */ /* 0x000f300000000a00 */
[----:B------:R-:W5:Y:S01]  /*0060*/  LDC.64 R10, c[0x0][0x230] ;  /* 0x00008c00ff0a7b82 */ /* 0x000f620000000a00 */
[----:B-1----:R-:W-:-:S02]  /*0070*/  SHF.L.U32 R0, R0, 0x1, RZ ;  /* 0x0000000100007819 */ /* 0x002fc400000006ff */
[----:B---3--:R-:W-:Y:S02]  /*0080*/  SHF.R.S32.HI R5, RZ, 0x17, R7 ;  /* 0x00000017ff057819 */ /* 0x008fe40000011407 */
[----:B------:R-:W-:Y:S02]  /*0090*/  LOP3.LUT R0, R0, 0xfe, RZ, 0xc0, !PT ;  /* 0x000000fe00007812 */ /* 0x000fe400078ec0ff */
[----:B------:R-:W-:Y:S02]  /*00a0*/  SGXT R5, R5, 0x1 ;  /* 0x000000010505781a */ /* 0x000fe40000000200 */
[----:B------:R-:W-:Y:S02]  /*00b0*/  LEA R0, R7, R0, 0x8 ;  /* 0x0000000007007211 */ /* 0x000fe400078e40ff */
[----:B------:R-:W1:Y:S02]  /*00c0*/  LDC.64 R6, c[0x0][0x218] ;  /* 0x00008600ff067b82 */ /* 0x000e640000000a00 */
[----:B------:R-:W-:-:S04]  /*00d0*/  LEA.HI R5, R5, R0, RZ, 0x9 ;  /* 0x0000000005057211 */ /* 0x000fc800078f48ff */
[----:B------:R-:W-:-:S04]  /*00e0*/  LOP3.LUT R5, R5, 0xfffffe00, RZ, 0xc0, !PT ;  /* 0xfffffe0005057812 */ /* 0x000fc800078ec0ff */
[----:B------:R-:W-:Y:S02]  /*00f0*/  IADD3 R13, R0, -R5, RZ ;  /* 0x80000005000d7210 */ /* 0x000fe40007ffe0ff */
[----:B------:R-:W3:Y:S03]  /*0100*/  LDC.64 R4, c[0x0][0x210] ;  /* 0x00008400ff047b82 */ /* 0x000ee60000000a00 */
[----:B--2---:R-:W-:-:S06]  /*0110*/  IMAD.WIDE R2, R13, 0x4, R2 ;  /* 0x000000040d027825 */ /* 0x004fcc00078e0202 */
[----:B------:R-:W2:Y:S01]  /*0120*/  LDG.E.EL.64 R2, desc[UR4][R2.64] ;  /* 0x0000000402027981 */ /* 0x000ea2000c2e1b00 */
[----:B-1----:R-:W-:-:S04]  /*0130*/  IMAD.WIDE R6, R13, 0x4, R6 ;  /* 0x000000040d067825 */ /* 0x002fc800078e0206 */
[C---:B----4-:R-:W-:Y:S02]  /*0140*/  IMAD.WIDE R8, R13.reuse, 0x4, R8 ;  /* 0x000000040d087825 */ /* 0x050fe400078e0208 */
[----:B------:R-:W4:Y:S02]  /*0150*/  LDG.E.EL.64 R6, desc[UR4][R6.64] ;  /* 0x0000000406067981 */ /* 0x000f24000c2e1b00 */
[----:B-----5:R-:W-:Y:S02]  /*0160*/  IMAD.WIDE R10, R13, 0x4, R10 ;  /* 0x000000040d0a7825 */ /* 0x020fe400078e020a */
[----:B------:R-:W5:Y:S02]  /*0170*/  LDG.E.EL.64 R8, desc[UR4][R8.64] ;  /* 0x0000000408087981 */ /* 0x000f64000c2e1b00 */
[----:B---3--:R-:W-:Y:S02]  /*0180*/  IMAD.WIDE R4, R0, 0x4, R4 ;  /* 0x0000000400047825 */ /* 0x008fe400078e0204 */
[----:B------:R-:W5:Y:S04]  /*0190*/  LDG.E.EL.64 R10, desc[UR4][R10.64] ;  /* 0x000000040a0a7981 */ /* 0x000f68000c2e1b00 */
[----:B------:R-:W4:Y:S01]  /*01a0*/  LDG.E.64 R4, desc[UR4][R4.64] ;  /* 0x0000000404047981 */ /* 0x000f22000c1e1b00 */
[----:B--2---:R-:W-:Y:S01]  /*01b0*/  FADD R2, R2, 9.9999997473787516356e-06 ;  /* 0x3727c5ac02027421 */ /* 0x004fe20000000000 */
[----:B------:R-:W-:-:S03]  /*01c0*/  FADD R3, R3, 9.9999997473787516356e-06 ;  /* 0x3727c5ac03037421 */ /* 0x000fc60000000000 */
[----:B------:R-:W1:Y:S08]  /*01d0*/  MUFU.SQRT R12, R2 ;  /* 0x00000002000c7308 */ /* 0x000e700000002000 */
[----:B------:R-:W2:Y:S01]  /*01e0*/  MUFU.SQRT R13, R3 ;  /* 0x00000003000d7308 */ /* 0x000ea20000002000 */
[C---:B-1----:R-:W-:Y:S02]  /*01f0*/  FSETP.GT.AND P0, PT, R12.reuse, 8.50705917302346158658e+37, PT ;  /* 0x7e8000000c00780b */ /* 0x042fe40003f04000 */
[----:B------:R-:W-:-:S02]  /*0200*/  FSETP.GEU.AND P2, PT, R12, 1.175494350822287508e-38, PT ;  /* 0x008000000c00780b */ /* 0x000fc40003f4e000 */
[C---:B--2---:R-:W-:Y:S02]  /*0210*/  FSETP.GT.AND P1, PT, R13.reuse, 8.50705917302346158658e+37, PT ;  /* 0x7e8000000d00780b */ /* 0x044fe40003f24000 */
[----:B------:R-:W-:-:S07]  /*0220*/  FSETP.GEU.AND P3, PT, R13, 1.175494350822287508e-38, PT ;  /* 0x008000000d00780b */ /* 0x000fce0003f6e000 */
[----:B------:R-:W-:Y:S01]  /*0230*/  @P0 FMUL R12, R12, 0.25 ;  /* 0x3e8000000c0c0820 */ /* 0x000fe20000400000 */
[----:B------:R-:W-:-:S03]  /*0240*/  HFMA2.MMA R2, -RZ, RZ, 1.625, 0 ;  /* 0x3e800000ff027435 */ /* 0x000fc600000001ff */
[----:B------:R-:W-:Y:S01]  /*0250*/  @!P2 FMUL R12, R12, 16777216 ;  /* 0x4b8000000c0ca820 */ /* 0x000fe20000400000 */
[----:B------:R-:W-:-:S04]  /*0260*/  @P1 FMUL R13, R13, 0.25 ;  /* 0x3e8000000d0d1820 */ /* 0x000fc80000400000 */
[----:B------:R-:W-:Y:S01]  /*0270*/  @!P3 FMUL R13, R13, 16777216 ;  /* 0x4b8000000d0db820 */ /* 0x000fe20000400000 */
[----:B------:R-:W1:Y:S01]  /*0280*/  MUFU.RCP R12, R12 ;  /* 0x0000000c000c7308 */ /* 0x000e620000001000 */
[----:B------:R-:W-:-:S07]  /*0290*/  FSEL R3, R2, 1, P0 ;  /* 0x3f80000002037808 */ /* 0x000fce0000000000 */
[----:B------:R-:W2:Y:S01]  /*02a0*/  MUFU.RCP R13, R13 ;  /* 0x0000000d000d7308 */ /* 0x000ea20000001000 */
[----:B------:R-:W-:Y:S01]  /*02b0*/  FSEL R2, R2, 1, P1 ;  /* 0x3f80000002027808 */ /* 0x000fe20000800000 */
[----:B------:R-:W-:Y:S01]  /*02c0*/  @!P2 FMUL R3, R3, 16777216 ;  /* 0x4b8000000303a820 */ /* 0x000fe20000400000 */
[----:B----4-:R-:W-:-:S03]  /*02d0*/  FADD R4, R4, -R6 ;  /* 0x8000000604047221 */ /* 0x010fc60000000000 */
[----:B------:R-:W-:Y:S01]  /*02e0*/  @!P3 FMUL R2, R2, 16777216 ;  /* 0x4b8000000202b820 */ /* 0x000fe20000400000 */
[----:B-1----:R-:W-:Y:S01]  /*02f0*/  FMUL R3, R12, R3 ;  /* 0x000000030c037220 */ /* 0x002fe20000400000 */
[----:B------:R-:W-:-:S03]  /*0300*/  FADD R5, R5, -R7 ;  /* 0x8000000705057221 */ /* 0x000fc60000000000 */
[----:B------:R-:W-:Y:S01]  /*0310*/  FMUL R7, R4, R3 ;  /* 0x0000000304077220 */ /* 0x000fe20000400000 */
[----:B--2---:R-:W-:-:S03]  /*0320*/  FMUL R2, R13, R2 ;  /* 0x000000020d027220 */ /* 0x004fc60000400000 */
[----:B-----5:R-:W-:Y:S01]  /*0330*/  FFMA R7, R8, R7, R10 ;  /* 0x0000000708077223 */ /* 0x020fe2000000000a */
[----:B------:R-:W-:Y:S02]  /*0340*/  FMUL R4, R5, R2 ;  /* 0x0000000205047220 */ /* 0x000fe40000400000 */
[----:B------:R-:W1:Y:S02]  /*0350*/  LDC.64 R2, c[0x0][0x238] ;  /* 0x00008e00ff027b82 */ /* 0x000e640000000a00 */
[----:B------:R-:W-:Y:S01]  /*0360*/  FFMA R4, R9, R4, R11 ;  /* 0x0000000409047223 */ /* 0x000fe2000000000b */
[----:B------:R-:W-:-:S04]  /*0370*/  FSETP.GTU.AND P0, PT, R7, RZ, PT ;  /* 0x000000ff0700720b */ /* 0x000fc80003f0c000 */
[C---:B------:R-:W-:Y:S02]  /*0380*/  FSETP.GTU.AND P1, PT, R4.reuse, RZ, PT ;  /* 0x000000ff0400720b */ /* 0x040fe40003f2c000 */
[----:B------:R-:W-:Y:S02]  /*0390*/  FSEL R6, R7, RZ, P0 ;  /* 0x000000ff07067208 */ /* 0x000fe40000000000 */
[----:B------:R-:W-:Y:S02]  /*03a0*/  FSEL R7, R4, RZ, P1 ;  /* 0x000000ff04077208 */ /* 0x000fe40000800000 */
[C---:B------:R-:W-:Y:S02]  /*03b0*/  FSETP.GEU.AND P2, PT, R6.reuse, 6, PT ;  /* 0x40c000000600780b */ /* 0x040fe40003f4e000 */
[----:B------:R-:W-:Y:S02]  /*03c0*/  FSETP.GEU.AND P3, PT, R7, 6, PT ;  /* 0x40c000000700780b */ /* 0x000fe40003f6e000 */
[----:B------:R-:W-:-:S02]  /*03d0*/  FSETP.NAN.AND P0, PT, R6, R6, PT ;  /* 0x000000060600720b */ /* 0x000fc40003f08000 */
[----:B------:R-:W-:Y:S01]  /*03e0*/  FSETP.NAN.AND P1, PT, R7, R7, PT ;  /* 0x000000070700720b */ /* 0x000fe20003f28000 */
[----:B-1----:R-:W-:-:S06]  /*03f0*/  IMAD.WIDE R2, R0, 0x4, R2 ;  /* 0x0000000400027825 */ /* 0x002fcc00078e0202 */
[----:B------:R-:W-:Y:S02]  /*0400*/  @P2 SEL R6, R6, 0x40c00000, P0 ;  /* 0x40c0000006062807 */ /* 0x000fe40000000000 */
[----:B------:R-:W-:-:S05]  /*0410*/  @P3 SEL R7, R7, 0x40c00000, P1 ;  /* 0x40c0000007073807 */ /* 0x000fca0000800000 */
[----:B------:R-:W-:Y:S01]  /*0420*/  STG.E.64 desc[UR4][R2.64], R6 ;  /* 0x0000000602007986 */ /* 0x000fe2000c101b04 */
[----:B------:R-:W-:Y:S05]  /*0430*/  EXIT ;  /* 0x000000000000794d */ /* 0x000fea0003800000 */
.L_x_0:
[----:B------:R-:W-:-:S00]  /*0440*/  BRA `(.L_x_0) ;  /* 0xfffffffc00fc7947 */ /* 0x000fc0000383ffff */
[----:B------:R-:W-:-:S00]  /*0450*/  NOP ;  /* 0x0000000000007918 */ /* 0x000fc00000000000 */
        /* <DEDUP_REMOVED lines=10> */
.L_x_1:


//--------------------- .nv.global.init           --------------------------
	.section	.nv.global.init,"aw",@progbits
.nv.global.init:
	.type		_$_str,@object
	.size		_$_str,(_$_str_$_2 - _$_str)
_$_str:
        /*0000*/ 	.byte	0x5f, 0x5f, 0x43, 0x55, 0x44, 0x41, 0x5f, 0x46, 0x54, 0x5a, 0x00
	.type		_$_str_$_2,@object
	.size		_$_str_$_2,(.L_1 - _$_str_$_2)
_$_str_$_2:
        /*000b*/ 	.byte	0x5f, 0x5f, 0x43, 0x55, 0x44, 0x41, 0x5f, 0x50, 0x52, 0x45, 0x43, 0x5f, 0x53, 0x51, 0x52, 0x54
        /*001b*/ 	.byte	0x00
.L_1:


//--------------------- .nv.constant0.triton_poi_fused__native_batch_norm_legit_no_training_hardtanh_24 --------------------------
	.section	.nv.constant0.triton_poi_fused__native_batch_norm_legit_no_training_hardtanh_24,"a",@progbits
	.sectionflags	@""
	.align	4
.nv.constant0.triton_poi_fused__native_batch_norm_legit_no_training_hardtanh_24:
	.zero		580
